	.headerflags	@"EF_CUDA_TEXMODE_UNIFIED EF_CUDA_64BIT_ADDRESS EF_CUDA_ACCELERATORS EF_CUDA_SM90 EF_CUDA_VIRTUAL_SM(EF_CUDA_SM90)"
	.elftype	@"ET_EXEC"


//--------------------- .nv.info                  --------------------------
	.section	.nv.info,"",@"SHT_CUDA_INFO"
	.align	4


	//----- nvinfo : EIATTR_REGCOUNT
	.align		4
        /*0000*/ 	.byte	0x04, 0x2f
        /*0002*/ 	.short	(.L_3 - .L_2)
	.align		4
.L_2:
        /*0004*/ 	.word	index@(triton_poi_fused__native_batch_norm_legit_no_training_convolution_relu_5)
        /*0008*/ 	.word	0x00000016


	//----- nvinfo : EIATTR_MIN_STACK_SIZE
	.align		4
.L_3:
        /*000c*/ 	.byte	0x04, 0x12
        /*000e*/ 	.short	(.L_5 - .L_4)
	.align		4
.L_4:
        /*0010*/ 	.word	index@(triton_poi_fused__native_batch_norm_legit_no_training_convolution_relu_5)
        /*0014*/ 	.word	0x00000000


	//----- nvinfo : EIATTR_FRAME_SIZE
	.align		4
.L_5:
        /*0018*/ 	.byte	0x04, 0x11
        /*001a*/ 	.short	(.L_7 - .L_6)
	.align		4
.L_6:
        /*001c*/ 	.word	index@(triton_poi_fused__native_batch_norm_legit_no_training_convolution_relu_5)
        /*0020*/ 	.word	0x00000000


	//----- nvinfo : EIATTR_MIN_STACK_SIZE
	.align		4
.L_7:
        /*0024*/ 	.byte	0x04, 0x12
        /*0026*/ 	.short	(.L_9 - .L_8)
	.align		4
.L_8:
        /*0028*/ 	.word	index@(triton_poi_fused__native_batch_norm_legit_no_training_convolution_relu_5)
        /*002c*/ 	.word	0x00000000
.L_9:


//--------------------- .nv.info.triton_poi_fused__native_batch_norm_legit_no_training_convolution_relu_5 --------------------------
	.section	.nv.info.triton_poi_fused__native_batch_norm_legit_no_training_convolution_relu_5,"",@"SHT_CUDA_INFO"
	.sectionflags	@""
	.align	4


	//----- nvinfo : EIATTR_CUDA_API_VERSION
	.align		4
        /*0000*/ 	.byte	0x04, 0x37
        /*0002*/ 	.short	(.L_11 - .L_10)
.L_10:
        /*0004*/ 	.word	0x0000007c


	//----- nvinfo : EIATTR_KPARAM_INFO
	.align		4
.L_11:
        /*0008*/ 	.byte	0x04, 0x17
        /*000a*/ 	.short	(.L_13 - .L_12)
.L_12:
        /*000c*/ 	.word	0x00000000
        /*0010*/ 	.short	0x0007
        /*0012*/ 	.short	0x0038
        /*0014*/ 	.byte	0x00, 0xf0, 0x11, 0x00


	//----- nvinfo : EIATTR_KPARAM_INFO
	.align		4
.L_13:
        /*0018*/ 	.byte	0x04, 0x17
        /*001a*/ 	.short	(.L_15 - .L_14)
.L_14:
        /*001c*/ 	.word	0x00000000
        /*0020*/ 	.short	0x0006
        /*0022*/ 	.short	0x0030
        /*0024*/ 	.byte	0x00, 0xf4, 0x21, 0x00


	//----- nvinfo : EIATTR_KPARAM_INFO
	.align		4
.L_15:
        /*0028*/ 	.byte	0x04, 0x17
        /*002a*/ 	.short	(.L_17 - .L_16)
.L_16:
        /*002c*/ 	.word	0x00000000
        /*0030*/ 	.short	0x0005
        /*0032*/ 	.short	0x0028
        /*0034*/ 	.byte	0x00, 0xf4, 0x21, 0x00


	//----- nvinfo : EIATTR_KPARAM_INFO
	.align		4
.L_17:
        /*0038*/ 	.byte	0x04, 0x17
        /*003a*/ 	.short	(.L_19 - .L_18)
.L_18:
        /*003c*/ 	.word	0x00000000
        /*0040*/ 	.short	0x0004
        /*0042*/ 	.short	0x0020
        /*0044*/ 	.byte	0x00, 0xf4, 0x21, 0x00


	//----- nvinfo : EIATTR_KPARAM_INFO
	.align		4
.L_19:
        /*0048*/ 	.byte	0x04, 0x17
        /*004a*/ 	.short	(.L_21 - .L_20)
.L_20:
        /*004c*/ 	.word	0x00000000
        /*0050*/ 	.short	0x0003
        /*0052*/ 	.short	0x0018
        /*0054*/ 	.byte	0x00, 0xf4, 0x21, 0x00


	//----- nvinfo : EIATTR_KPARAM_INFO
	.align		4
.L_21:
        /*0058*/ 	.byte	0x04, 0x17
        /*005a*/ 	.short	(.L_23 - .L_22)
.L_22:
        /*005c*/ 	.word	0x00000000
        /*0060*/ 	.short	0x0002
        /*0062*/ 	.short	0x0010
        /*0064*/ 	.byte	0x00, 0xf4, 0x21, 0x00


	//----- nvinfo : EIATTR_KPARAM_INFO
	.align		4
.L_23:
        /*0068*/ 	.byte	0x04, 0x17
        /*006a*/ 	.short	(.L_25 - .L_24)
.L_24:
        /*006c*/ 	.word	0x00000000
        /*0070*/ 	.short	0x0001
        /*0072*/ 	.short	0x0008
        /*0074*/ 	.byte	0x00, 0xf4, 0x21, 0x00


	//----- nvinfo : EIATTR_KPARAM_INFO
	.align		4
.L_25:
        /*0078*/ 	.byte	0x04, 0x17
        /*007a*/ 	.short	(.L_27 - .L_26)
.L_26:
        /*007c*/ 	.word	0x00000000
        /*0080*/ 	.short	0x0000
        /*0082*/ 	.short	0x0000
        /*0084*/ 	.byte	0x00, 0xf4, 0x21, 0x00


	//----- nvinfo : EIATTR_SPARSE_MMA_MASK
	.align		4
.L_27:
        /*0088*/ 	.byte	0x03, 0x50
        /*008a*/ 	.short	0x0000


	//----- nvinfo : EIATTR_MAXREG_COUNT
	.align		4
        /*008c*/ 	.byte	0x03, 0x1b
        /*008e*/ 	.short	0x00ff


	//----- nvinfo : EIATTR_EXIT_INSTR_OFFSETS
	.align		4
        /*0090*/ 	.byte	0x04, 0x1c
        /*0092*/ 	.short	(.L_29 - .L_28)


	//   ....[0]....
.L_28:
        /*0094*/ 	.word	0x00000420


	//----- nvinfo : EIATTR_REQNTID
	.align		4
.L_29:
        /*0098*/ 	.byte	0x04, 0x10
        /*009a*/ 	.short	(.L_31 - .L_30)
.L_30:
        /*009c*/ 	.word	0x00000100
        /*00a0*/ 	.word	0x00000001
        /*00a4*/ 	.word	0x00000001


	//----- nvinfo : EIATTR_CBANK_PARAM_SIZE
	.align		4
.L_31:
        /*00a8*/ 	.byte	0x03, 0x19
        /*00aa*/ 	.short	0x003c


	//----- nvinfo : EIATTR_PARAM_CBANK
	.align		4
        /*00ac*/ 	.byte	0x04, 0x0a
        /*00ae*/ 	.short	(.L_33 - .L_32)
	.align		4
.L_32:
        /*00b0*/ 	.word	index@(.nv.constant0.triton_poi_fused__native_batch_norm_legit_no_training_convolution_relu_5)
        /*00b4*/ 	.short	0x0210
        /*00b6*/ 	.short	0x003c


	//----- nvinfo : EIATTR_SW_WAR
	.align		4
.L_33:
        /*00b8*/ 	.byte	0x04, 0x36
        /*00ba*/ 	.short	(.L_35 - .L_34)
.L_34:
        /*00bc*/ 	.word	0x00000008
.L_35:


//--------------------- .nv.callgraph             --------------------------
	.section	.nv.callgraph,"",@"SHT_CUDA_CALLGRAPH"
	.align	4
	.sectionentsize	8
	.align		4
        /*0000*/ 	.word	0x00000000
	.align		4
        /*0004*/ 	.word	0xffffffff
	.align		4
        /*0008*/ 	.word	0x00000000
	.align		4
        /*000c*/ 	.word	0xfffffffe
	.align		4
        /*0010*/ 	.word	0x00000000
	.align		4
        /*0014*/ 	.word	0xfffffffd
	.align		4
        /*0018*/ 	.word	0x00000000
	.align		4
        /*001c*/ 	.word	0xfffffffc


//--------------------- .nv.constant4             --------------------------
	.section	.nv.constant4,"a",@progbits
	.align	8
	.align		8
.nv.constant4:
        /*0000*/ 	.dword	_$_str
	.align		8
        /*0008*/ 	.dword	_$_str_$_2


//--------------------- .text.triton_poi_fused__native_batch_norm_legit_no_training_convolution_relu_5 --------------------------
	.section	.text.triton_poi_fused__native_batch_norm_legit_no_training_convolution_relu_5,"ax",@progbits
	.align	128
        .global         triton_poi_fused__native_batch_norm_legit_no_training_convolution_relu_5
        .type           triton_poi_fused__native_batch_norm_legit_no_training_convolution_relu_5,@function
        .size           triton_poi_fused__native_batch_norm_legit_no_training_convolution_relu_5,(.L_x_1 - triton_poi_fused__native_batch_norm_legit_no_training_convolution_relu_5)
        .other          triton_poi_fused__native_batch_norm_legit_no_training_convolution_relu_5,@"STO_CUDA_ENTRY STV_DEFAULT"
triton_poi_fused__native_batch_norm_legit_no_training_convolution_relu_5:
.text.triton_poi_fused__native_batch_norm_legit_no_training_convolution_relu_5:
[----:B------:R-:W-:Y:S01]  /*0000*/  LDC R1, c[0x0][0x28] ;  /* 0x00000a00ff017b82 */ /* 0x000fe20000000800 */
[----:B------:R-:W1:Y:S07]  /*0010*/  S2R R0, SR_TID.X ;  /* 0x0000000000007919 */ /* 0x000e6e0000002100 */
[----:B------:R-:W2:Y:S01]  /*0020*/  LDC.64 R6, c[0x0][0x228] ;  /* 0x00008a00ff067b82 */ /* 0x000ea20000000a00 */
[----:B------:R-:W-:Y:S01]  /*0030*/  ULDC.64 UR4, c[0x0][0x208] ;  /* 0x0000820000047ab9 */ /* 0x000fe20000000a00 */
[----:B------:R-:W3:Y:S06]  /*0040*/  S2R R3, SR_CTAID.X ;  /* 0x0000000000037919 */ /* 0x000eec0000002500 */
[----:B------:R-:W4:Y:S08]  /*0050*/  LDC.64 R12, c[0x0][0x218] ;  /* 0x00008600ff0c7b82 */ /* 0x000f300000000a00 */
[----:B------:R-:W5:Y:S08]  /*0060*/  LDC.64 R14, c[0x0][0x220] ;  /* 0x00008800ff0e7b82 */ /* 0x000f700000000a00 */
[----:B------:R-:W5:Y:S01]  /*0070*/  LDC.64 R10, c[0x0][0x238] ;  /* 0x00008e00ff0a7b82 */ /* 0x000f620000000a00 */
[----:B-1----:R-:W-:-:S07]  /*0080*/  SHF.L.U32 R0, R0, 0x1, RZ ;  /* 0x0000000100007819 */ /* 0x002fce00000006ff */
[----:B------:R-:W1:Y:S01]  /*0090*/  LDC.64 R16, c[0x0][0x230] ;  /* 0x00008c00ff107b82 */ /* 0x000e620000000a00 */
[----:B------:R-:W-:-:S04]  /*00a0*/  LOP3.LUT R0, R0, 0x1fe, RZ, 0xc0, !PT ;  /* 0x000001fe00007812 */ /* 0x000fc800078ec0ff */
[----:B---3--:R-:W-:-:S05]  /*00b0*/  LEA R0, R3, R0, 0x9 ;  /* 0x0000000003007211 */ /* 0x008fca00078e48ff */
[----:B------:R-:W-:-:S05]  /*00c0*/  IMAD.HI R2, R0, 0x2aaaaaab, RZ ;  /* 0x2aaaaaab00027827 */ /* 0x000fca00078e02ff */
[----:B------:R-:W-:-:S04]  /*00d0*/  SHF.R.U32.HI R3, RZ, 0x1f, R2 ;  /* 0x0000001fff037819 */ /* 0x000fc80000011602 */
[----:B------:R-:W-:-:S05]  /*00e0*/  LEA.HI R3, R2, R3, RZ, 0x1d ;  /* 0x0000000302037211 */ /* 0x000fca00078fe8ff */
[----:B------:R-:W-:Y:S02]  /*00f0*/  IMAD R8, R3, -0x30, R0 ;  /* 0xffffffd003087824 */ /* 0x000fe400078e0200 */
[----:B------:R-:W3:Y:S02]  /*0100*/  LDC.64 R2, c[0x0][0x210] ;  /* 0x00008400ff027b82 */ /* 0x000ee40000000a00 */
[----:B--2---:R-:W-:-:S06]  /*0110*/  IMAD.WIDE R6, R8, 0x4, R6 ;  /* 0x0000000408067825 */ /* 0x004fcc00078e0206 */
[----:B------:R-:W2:Y:S01]  /*0120*/  LDG.E.EL.64 R6, desc[UR4][R6.64] ;  /* 0x0000000406067981 */ /* 0x000ea2000c2e1b00 */
[----:B----4-:R-:W-:-:S04]  /*0130*/  IMAD.WIDE R12, R8, 0x4, R12 ;  /* 0x00000004080c7825 */ /* 0x010fc800078e020c */
[C---:B-----5:R-:W-:Y:S02]  /*0140*/  IMAD.WIDE R14, R8.reuse, 0x4, R14 ;  /* 0x00000004080e7825 */ /* 0x060fe400078e020e */
[----:B------:R-:W4:Y:S02]  /*0150*/  LDG.E.EL.64 R12, desc[UR4][R12.64] ;  /* 0x000000040c0c7981 */ /* 0x000f24000c2e1b00 */
[C---:B0-----:R-:W-:Y:S02]  /*0160*/  IMAD.WIDE R10, R8.reuse, 0x4, R10 ;  /* 0x00000004080a7825 */ /* 0x041fe400078e020a */
[----:B------:R-:W5:Y:S02]  /*0170*/  LDG.E.EL.64 R14, desc[UR4][R14.64] ;  /* 0x000000040e0e7981 */ /* 0x000f64000c2e1b00 */
[----:B-1----:R-:W-:Y:S02]  /*0180*/  IMAD.WIDE R16, R8, 0x4, R16 ;  /* 0x0000000408107825 */ /* 0x002fe400078e0210 */
[----:B------:R-:W4:Y:S02]  /*0190*/  LDG.E.EL.64 R10, desc[UR4][R10.64] ;  /* 0x000000040a0a7981 */ /* 0x000f24000c2e1b00 */
[----:B---3--:R-:W-:-:S02]  /*01a0*/  IMAD.WIDE R2, R0, 0x4, R2 ;  /* 0x0000000400027825 */ /* 0x008fc400078e0202 */
[----:B------:R0:W3:Y:S04]  /*01b0*/  LDG.E.EL.64 R8, desc[UR4][R16.64] ;  /* 0x0000000410087981 */ /* 0x0000e8000c2e1b00 */
[----:B------:R-:W4:Y:S01]  /*01c0*/  LDG.E.64 R4, desc[UR4][R2.64] ;  /* 0x0000000402047981 */ /* 0x000f22000c1e1b00 */
[----:B0-----:R-:W-:Y:S01]  /*01d0*/  HFMA2.MMA R16, -RZ, RZ, 1.625, 0 ;  /* 0x3e800000ff107435 */ /* 0x001fe200000001ff */
[----:B--2---:R-:W-:Y:S01]  /*01e0*/  FADD R6, R6, 9.9999997473787516356e-06 ;  /* 0x3727c5ac06067421 */ /* 0x004fe20000000000 */
[----:B------:R-:W-:-:S03]  /*01f0*/  FADD R7, R7, 9.9999997473787516356e-06 ;  /* 0x3727c5ac07077421 */ /* 0x000fc60000000000 */
[----:B------:R-:W0:Y:S08]  /*0200*/  MUFU.SQRT R18, R6 ;  /* 0x0000000600127308 */ /* 0x000e300000002000 */
[----:B------:R1:W2:Y:S01]  /*0210*/  MUFU.SQRT R19, R7 ;  /* 0x0000000700137308 */ /* 0x0002a20000002000 */
[C---:B0-----:R-:W-:Y:S02]  /*0220*/  FSETP.GT.AND P0, PT, R18.reuse, 8.50705917302346158658e+37, PT ;  /* 0x7e8000001200780b */ /* 0x041fe40003f04000 */
[----:B------:R-:W-:Y:S01]  /*0230*/  FSETP.GEU.AND P2, PT, R18, 1.175494350822287508e-38, PT ;  /* 0x008000001200780b */ /* 0x000fe20003f4e000 */
[----:B-1----:R-:W0:Y:S01]  /*0240*/  LDC.64 R6, c[0x0][0x240] ;  /* 0x00009000ff067b82 */ /* 0x002e220000000a00 */
[----:B--2---:R-:W-:-:S02]  /*0250*/  FSETP.GT.AND P1, PT, R19, 8.50705917302346158658e+37, PT ;  /* 0x7e8000001300780b */ /* 0x004fc40003f24000 */
[----:B------:R-:W-:-:S07]  /*0260*/  FSETP.GEU.AND P3, PT, R19, 1.175494350822287508e-38, PT ;  /* 0x008000001300780b */ /* 0x000fce0003f6e000 */
[----:B------:R-:W-:-:S04]  /*0270*/  @P0 FMUL R18, R18, 0.25 ;  /* 0x3e80000012120820 */ /* 0x000fc80000400000 */
[----:B------:R-:W-:Y:S01]  /*0280*/  @!P2 FMUL R18, R18, 16777216 ;  /* 0x4b8000001212a820 */ /* 0x000fe20000400000 */
[----:B------:R-:W-:-:S04]  /*0290*/  @P1 FMUL R19, R19, 0.25 ;  /* 0x3e80000013131820 */ /* 0x000fc80000400000 */
[----:B------:R-:W-:Y:S01]  /*02a0*/  @!P3 FMUL R19, R19, 16777216 ;  /* 0x4b8000001313b820 */ /* 0x000fe20000400000 */
[----:B------:R-:W1:Y:S01]  /*02b0*/  MUFU.RCP R18, R18 ;  /* 0x0000001200127308 */ /* 0x000e620000001000 */
[----:B------:R-:W-:-:S07]  /*02c0*/  FSEL R17, R16, 1, P0 ;  /* 0x3f80000010117808 */ /* 0x000fce0000000000 */
[----:B------:R-:W2:Y:S01]  /*02d0*/  MUFU.RCP R19, R19 ;  /* 0x0000001300137308 */ /* 0x000ea20000001000 */
[----:B------:R-:W-:Y:S01]  /*02e0*/  FSEL R16, R16, 1, P1 ;  /* 0x3f80000010107808 */ /* 0x000fe20000800000 */
[----:B------:R-:W-:Y:S01]  /*02f0*/  @!P2 FMUL R17, R17, 16777216 ;  /* 0x4b8000001111a820 */ /* 0x000fe20000400000 */
[----:B----4-:R-:W-:Y:S01]  /*0300*/  FADD R4, R4, R12 ;  /* 0x0000000c04047221 */ /* 0x010fe20000000000 */
[----:B------:R-:W-:Y:S02]  /*0310*/  FADD R5, R5, R13 ;  /* 0x0000000d05057221 */ /* 0x000fe40000000000 */
[----:B------:R-:W-:Y:S01]  /*0320*/  @!P3 FMUL R16, R16, 16777216 ;  /* 0x4b8000001010b820 */ /* 0x000fe20000400000 */
[----:B-1----:R-:W-:Y:S01]  /*0330*/  FMUL R17, R18, R17 ;  /* 0x0000001112117220 */ /* 0x002fe20000400000 */
[----:B-----5:R-:W-:Y:S01]  /*0340*/  FADD R14, -R14, R4 ;  /* 0x000000040e0e7221 */ /* 0x020fe20000000100 */
[----:B------:R-:W-:Y:S01]  /*0350*/  FADD R15, -R15, R5 ;  /* 0x000000050f0f7221 */ /* 0x000fe20000000100 */
[----:B--2---:R-:W-:-:S02]  /*0360*/  FMUL R16, R19, R16 ;  /* 0x0000001013107220 */ /* 0x004fc40000400000 */
[----:B------:R-:W-:Y:S02]  /*0370*/  FMUL R17, R14, R17 ;  /* 0x000000110e117220 */ /* 0x000fe40000400000 */
[----:B------:R-:W-:Y:S02]  /*0380*/  FMUL R16, R15, R16 ;  /* 0x000000100f107220 */ /* 0x000fe40000400000 */
[----:B---3--:R-:W-:Y:S02]  /*0390*/  FFMA R8, R8, R17, R10 ;  /* 0x0000001108087223 */ /* 0x008fe4000000000a */
[----:B------:R-:W-:-:S03]  /*03a0*/  FFMA R9, R9, R16, R11 ;  /* 0x0000001009097223 */ /* 0x000fc6000000000b */
[----:B------:R-:W-:Y:S02]  /*03b0*/  FSETP.GEU.AND P0, PT, R8, RZ, PT ;  /* 0x000000ff0800720b */ /* 0x000fe40003f0e000 */
[C---:B------:R-:W-:Y:S01]  /*03c0*/  FSETP.GEU.AND P1, PT, R9.reuse, RZ, PT ;  /* 0x000000ff0900720b */ /* 0x040fe20003f2e000 */
[----:B0-----:R-:W-:Y:S01]  /*03d0*/  IMAD.WIDE R6, R0, 0x4, R6 ;  /* 0x0000000400067825 */ /* 0x001fe200078e0206 */
[----:B------:R-:W-:Y:S02]  /*03e0*/  FSEL R8, R8, RZ, P0 ;  /* 0x000000ff08087208 */ /* 0x000fe40000000000 */
[----:B------:R-:W-:Y:S01]  /*03f0*/  FSEL R9, R9, RZ, P1 ;  /* 0x000000ff09097208 */ /* 0x000fe20000800000 */
[----:B------:R-:W-:Y:S04]  /*0400*/  STG.E.64 desc[UR4][R2.64], R4 ;  /* 0x0000000402007986 */ /* 0x000fe8000c101b04 */
[----:B------:R-:W-:Y:S01]  /*0410*/  STG.E.64 desc[UR4][R6.64], R8 ;  /* 0x0000000806007986 */ /* 0x000fe2000c101b04 */
[----:B------:R-:W-:Y:S05]  /*0420*/  EXIT ;  /* 0x000000000000794d */ /* 0x000fea0003800000 */
.L_x_0:
[----:B------:R-:W-:-:S00]  /*0430*/  BRA `(.L_x_0) ;  /* 0xfffffffc00fc7947 */ /* 0x000fc0000383ffff */
[----:B------:R-:W-:-:S00]  /*0440*/  NOP ;  /* 0x0000000000007918 */ /* 0x000fc00000000000 */
        /* <DEDUP_REMOVED lines=11> */
.L_x_1:


//--------------------- .nv.global.init           --------------------------
	.section	.nv.global.init,"aw",@progbits
.nv.global.init:
	.type		_$_str,@object
	.size		_$_str,(_$_str_$_2 - _$_str)
_$_str:
        /*0000*/ 	.byte	0x5f, 0x5f, 0x43, 0x55, 0x44, 0x41, 0x5f, 0x46, 0x54, 0x5a, 0x00
	.type		_$_str_$_2,@object
	.size		_$_str_$_2,(.L_1 - _$_str_$_2)
_$_str_$_2:
        /*000b*/ 	.byte	0x5f, 0x5f, 0x43, 0x55, 0x44, 0x41, 0x5f, 0x50, 0x52, 0x45, 0x43, 0x5f, 0x53, 0x51, 0x52, 0x54
        /*001b*/ 	.byte	0x00
.L_1:


//--------------------- .nv.constant0.triton_poi_fused__native_batch_norm_legit_no_training_convolution_relu_5 --------------------------
	.section	.nv.constant0.triton_poi_fused__native_batch_norm_legit_no_training_convolution_relu_5,"a",@progbits
	.sectionflags	@""
	.align	4
.nv.constant0.triton_poi_fused__native_batch_norm_legit_no_training_convolution_relu_5:
	.zero		588
